	.headerflags	@"EF_CUDA_TEXMODE_UNIFIED EF_CUDA_64BIT_ADDRESS EF_CUDA_ACCELERATORS EF_CUDA_SM90 EF_CUDA_VIRTUAL_SM(EF_CUDA_SM90)"
	.elftype	@"ET_EXEC"


//--------------------- .nv.info                  --------------------------
	.section	.nv.info,"",@"SHT_CUDA_INFO"
	.align	4


	//----- nvinfo : EIATTR_REGCOUNT
	.align		4
        /*0000*/ 	.byte	0x04, 0x2f
        /*0002*/ 	.short	(.L_1 - .L_0)
	.align		4
.L_0:
        /*0004*/ 	.word	index@(triton_poi_fused_cat_37)
        /*0008*/ 	.word	0x0000000e


	//----- nvinfo : EIATTR_MIN_STACK_SIZE
	.align		4
.L_1:
        /*000c*/ 	.byte	0x04, 0x12
        /*000e*/ 	.short	(.L_3 - .L_2)
	.align		4
.L_2:
        /*0010*/ 	.word	index@(triton_poi_fused_cat_37)
        /*0014*/ 	.word	0x00000000


	//----- nvinfo : EIATTR_FRAME_SIZE
	.align		4
.L_3:
        /*0018*/ 	.byte	0x04, 0x11
        /*001a*/ 	.short	(.L_5 - .L_4)
	.align		4
.L_4:
        /*001c*/ 	.word	index@(triton_poi_fused_cat_37)
        /*0020*/ 	.word	0x00000000


	//----- nvinfo : EIATTR_MIN_STACK_SIZE
	.align		4
.L_5:
        /*0024*/ 	.byte	0x04, 0x12
        /*0026*/ 	.short	(.L_7 - .L_6)
	.align		4
.L_6:
        /*0028*/ 	.word	index@(triton_poi_fused_cat_37)
        /*002c*/ 	.word	0x00000000
.L_7:


//--------------------- .nv.info.triton_poi_fused_cat_37 --------------------------
	.section	.nv.info.triton_poi_fused_cat_37,"",@"SHT_CUDA_INFO"
	.sectionflags	@""
	.align	4


	//----- nvinfo : EIATTR_CUDA_API_VERSION
	.align		4
        /*0000*/ 	.byte	0x04, 0x37
        /*0002*/ 	.short	(.L_9 - .L_8)
.L_8:
        /*0004*/ 	.word	0x0000007c


	//----- nvinfo : EIATTR_KPARAM_INFO
	.align		4
.L_9:
        /*0008*/ 	.byte	0x04, 0x17
        /*000a*/ 	.short	(.L_11 - .L_10)
.L_10:
        /*000c*/ 	.word	0x00000000
        /*0010*/ 	.short	0x0004
        /*0012*/ 	.short	0x0020
        /*0014*/ 	.byte	0x00, 0xf0, 0x11, 0x00


	//----- nvinfo : EIATTR_KPARAM_INFO
	.align		4
.L_11:
        /*0018*/ 	.byte	0x04, 0x17
        /*001a*/ 	.short	(.L_13 - .L_12)
.L_12:
        /*001c*/ 	.word	0x00000000
        /*0020*/ 	.short	0x0003
        /*0022*/ 	.short	0x0018
        /*0024*/ 	.byte	0x00, 0xf4, 0x21, 0x00


	//----- nvinfo : EIATTR_KPARAM_INFO
	.align		4
.L_13:
        /*0028*/ 	.byte	0x04, 0x17
        /*002a*/ 	.short	(.L_15 - .L_14)
.L_14:
        /*002c*/ 	.word	0x00000000
        /*0030*/ 	.short	0x0002
        /*0032*/ 	.short	0x0010
        /*0034*/ 	.byte	0x00, 0xf4, 0x21, 0x00


	//----- nvinfo : EIATTR_KPARAM_INFO
	.align		4
.L_15:
        /*0038*/ 	.byte	0x04, 0x17
        /*003a*/ 	.short	(.L_17 - .L_16)
.L_16:
        /*003c*/ 	.word	0x00000000
        /*0040*/ 	.short	0x0001
        /*0042*/ 	.short	0x0008
        /*0044*/ 	.byte	0x00, 0xf4, 0x21, 0x00


	//----- nvinfo : EIATTR_KPARAM_INFO
	.align		4
.L_17:
        /*0048*/ 	.byte	0x04, 0x17
        /*004a*/ 	.short	(.L_19 - .L_18)
.L_18:
        /*004c*/ 	.word	0x00000000
        /*0050*/ 	.short	0x0000
        /*0052*/ 	.short	0x0000
        /*0054*/ 	.byte	0x00, 0xf4, 0x21, 0x00


	//----- nvinfo : EIATTR_SPARSE_MMA_MASK
	.align		4
.L_19:
        /*0058*/ 	.byte	0x03, 0x50
        /*005a*/ 	.short	0x0000


	//----- nvinfo : EIATTR_MAXREG_COUNT
	.align		4
        /*005c*/ 	.byte	0x03, 0x1b
        /*005e*/ 	.short	0x00ff


	//----- nvinfo : EIATTR_EXIT_INSTR_OFFSETS
	.align		4
        /*0060*/ 	.byte	0x04, 0x1c
        /*0062*/ 	.short	(.L_21 - .L_20)


	//   ....[0]....
.L_20:
        /*0064*/ 	.word	0x000003a0


	//----- nvinfo : EIATTR_REQNTID
	.align		4
.L_21:
        /*0068*/ 	.byte	0x04, 0x10
        /*006a*/ 	.short	(.L_23 - .L_22)
.L_22:
        /*006c*/ 	.word	0x00000080
        /*0070*/ 	.word	0x00000001
        /*0074*/ 	.word	0x00000001


	//----- nvinfo : EIATTR_CBANK_PARAM_SIZE
	.align		4
.L_23:
        /*0078*/ 	.byte	0x03, 0x19
        /*007a*/ 	.short	0x0024


	//----- nvinfo : EIATTR_PARAM_CBANK
	.align		4
        /*007c*/ 	.byte	0x04, 0x0a
        /*007e*/ 	.short	(.L_25 - .L_24)
	.align		4
.L_24:
        /*0080*/ 	.word	index@(.nv.constant0.triton_poi_fused_cat_37)
        /*0084*/ 	.short	0x0210
        /*0086*/ 	.short	0x0024


	//----- nvinfo : EIATTR_SW_WAR
	.align		4
.L_25:
        /*0088*/ 	.byte	0x04, 0x36
        /*008a*/ 	.short	(.L_27 - .L_26)
.L_26:
        /*008c*/ 	.word	0x00000008
.L_27:


//--------------------- .nv.callgraph             --------------------------
	.section	.nv.callgraph,"",@"SHT_CUDA_CALLGRAPH"
	.align	4
	.sectionentsize	8
	.align		4
        /*0000*/ 	.word	0x00000000
	.align		4
        /*0004*/ 	.word	0xffffffff
	.align		4
        /*0008*/ 	.word	0x00000000
	.align		4
        /*000c*/ 	.word	0xfffffffe
	.align		4
        /*0010*/ 	.word	0x00000000
	.align		4
        /*0014*/ 	.word	0xfffffffd
	.align		4
        /*0018*/ 	.word	0x00000000
	.align		4
        /*001c*/ 	.word	0xfffffffc


//--------------------- .text.triton_poi_fused_cat_37 --------------------------
	.section	.text.triton_poi_fused_cat_37,"ax",@progbits
	.align	128
        .global         triton_poi_fused_cat_37
        .type           triton_poi_fused_cat_37,@function
        .size           triton_poi_fused_cat_37,(.L_x_1 - triton_poi_fused_cat_37)
        .other          triton_poi_fused_cat_37,@"STO_CUDA_ENTRY STV_DEFAULT"
triton_poi_fused_cat_37:
.text.triton_poi_fused_cat_37:
[----:B------:R-:W-:Y:S01]  /*0000*/  LDC R1, c[0x0][0x28] ;  /* 0x00000a00ff017b82 */ /* 0x000fe20000000800 */
[----:B------:R-:W1:Y:S07]  /*0010*/  S2R R0, SR_TID.X ;  /* 0x0000000000007919 */ /* 0x000e6e0000002100 */
[----:B------:R-:W2:Y:S01]  /*0020*/  LDC.64 R4, c[0x0][0x218] ;  /* 0x00008600ff047b82 */ /* 0x000ea20000000a00 */
[----:B------:R-:W-:Y:S01]  /*0030*/  CS2R R10, SRZ ;  /* 0x00000000000a7805 */ /* 0x000fe2000001ff00 */
[----:B------:R-:W-:Y:S01]  /*0040*/  ULDC.64 UR4, c[0x0][0x208] ;  /* 0x0000820000047ab9 */ /* 0x000fe20000000a00 */
[----:B------:R-:W3:Y:S05]  /*0050*/  S2R R3, SR_CTAID.X ;  /* 0x0000000000037919 */ /* 0x000eea0000002500 */
[----:B------:R-:W4:Y:S01]  /*0060*/  LDC.64 R6, c[0x0][0x220] ;  /* 0x00008800ff067b82 */ /* 0x000f220000000a00 */
[----:B-1----:R-:W-:-:S04]  /*0070*/  LOP3.LUT R0, R0, 0x7f, RZ, 0xc0, !PT ;  /* 0x0000007f00007812 */ /* 0x002fc800078ec0ff */
[----:B---3--:R-:W-:-:S04]  /*0080*/  LEA R0, R3, R0, 0x7 ;  /* 0x0000000003007211 */ /* 0x008fc800078e38ff */
[----:B------:R-:W-:-:S04]  /*0090*/  SHF.R.S32.HI R3, RZ, 0x1f, R0 ;  /* 0x0000001fff037819 */ /* 0x000fc80000011400 */
[----:B------:R-:W-:-:S04]  /*00a0*/  LEA.HI R3, R3, R0, RZ, 0xa ;  /* 0x0000000003037211 */ /* 0x000fc800078f50ff */
[----:B------:R-:W-:Y:S02]  /*00b0*/  LOP3.LUT R9, R3, 0xfffffc00, RZ, 0xc0, !PT ;  /* 0xfffffc0003097812 */ /* 0x000fe400078ec0ff */
[----:B------:R-:W-:Y:S02]  /*00c0*/  SHF.R.S32.HI R3, RZ, 0xa, R3 ;  /* 0x0000000aff037819 */ /* 0x000fe40000011403 */
[----:B------:R-:W-:-:S04]  /*00d0*/  IADD3 R2, R0, -R9, RZ ;  /* 0x8000000900027210 */ /* 0x000fc80007ffe0ff */
[C---:B------:R-:W-:Y:S02]  /*00e0*/  ISETP.GE.AND P0, PT, R2.reuse, 0x200, PT ;  /* 0x000002000200780c */ /* 0x040fe40003f06270 */
[----:B------:R-:W-:Y:S02]  /*00f0*/  ISETP.GT.AND P1, PT, R2, 0x1ff, PT ;  /* 0x000001ff0200780c */ /* 0x000fe40003f24270 */
[----:B------:R-:W-:Y:S02]  /*0100*/  LEA R9, R3, R2, 0x9 ;  /* 0x0000000203097211 */ /* 0x000fe400078e48ff */
[----:B------:R-:W1:Y:S03]  /*0110*/  LDC.64 R2, c[0x0][0x210] ;  /* 0x00008400ff027b82 */ /* 0x000e660000000a00 */
[----:B--2---:R-:W-:-:S04]  /*0120*/  IMAD.WIDE R4, R9, 0x4, R4 ;  /* 0x0000000409047825 */ /* 0x004fc800078e0204 */
[C---:B----4-:R-:W-:Y:S01]  /*0130*/  IMAD.WIDE R6, R9.reuse, 0x4, R6 ;  /* 0x0000000409067825 */ /* 0x050fe200078e0206 */
[----:B------:R-:W2:Y:S04]  /*0140*/  @!P0 LDG.E.EL R10, desc[UR4][R4.64] ;  /* 0x00000004040a8981 */ /* 0x000ea8000c2e1900 */
[----:B------:R3:W4:Y:S01]  /*0150*/  @P1 LDG.E.EL R11, desc[UR4][R6.64+-0x800] ;  /* 0xfff80004060b1981 */ /* 0x000722000c2e1900 */
[----:B------:R-:W-:Y:S01]  /*0160*/  HFMA2.MMA R8, -RZ, RZ, 0, 0 ;  /* 0x00000000ff087435 */ /* 0x000fe200000001ff */
[----:B-1----:R-:W-:-:S09]  /*0170*/  IMAD.WIDE R2, R9, 0x4, R2 ;  /* 0x0000000409027825 */ /* 0x002fd200078e0202 */
[----:B------:R1:W5:Y:S01]  /*0180*/  @!P0 LDG.E.EL R8, desc[UR4][R2.64] ;  /* 0x0000000402088981 */ /* 0x000362000c2e1900 */
[----:B---3--:R-:W-:Y:S02]  /*0190*/  MOV R7, 0x3e800000 ;  /* 0x3e80000000077802 */ /* 0x008fe40000000f00 */
[----:B--2---:R-:W-:Y:S02]  /*01a0*/  SEL R10, R10, RZ, !P0 ;  /* 0x000000ff0a0a7207 */ /* 0x004fe40004000000 */
[----:B----4-:R-:W-:-:S03]  /*01b0*/  SEL R11, R11, RZ, P1 ;  /* 0x000000ff0b0b7207 */ /* 0x010fc60000800000 */
[----:B------:R-:W-:Y:S02]  /*01c0*/  FADD R9, RZ, -R10 ;  /* 0x8000000aff097221 */ /* 0x000fe40000000000 */
[----:B------:R-:W-:Y:S02]  /*01d0*/  FADD R4, RZ, -R11 ;  /* 0x8000000bff047221 */ /* 0x000fe40000000000 */
[----:B------:R-:W-:Y:S02]  /*01e0*/  FMUL R9, R9, 1.4426950216293334961 ;  /* 0x3fb8aa3b09097820 */ /* 0x000fe40000400000 */
[----:B------:R-:W-:-:S03]  /*01f0*/  FMUL R5, R4, 1.4426950216293334961 ;  /* 0x3fb8aa3b04057820 */ /* 0x000fc60000400000 */
[----:B------:R-:W-:Y:S02]  /*0200*/  FSETP.GEU.AND P1, PT, R9, -126, PT ;  /* 0xc2fc00000900780b */ /* 0x000fe40003f2e000 */
[----:B------:R-:W-:-:S11]  /*0210*/  FSETP.GEU.AND P2, PT, R5, -126, PT ;  /* 0xc2fc00000500780b */ /* 0x000fd60003f4e000 */
[----:B------:R-:W-:Y:S02]  /*0220*/  @!P1 FMUL R9, R9, 0.5 ;  /* 0x3f00000009099820 */ /* 0x000fe40000400000 */
[----:B------:R-:W-:Y:S02]  /*0230*/  @!P2 FMUL R5, R5, 0.5 ;  /* 0x3f0000000505a820 */ /* 0x000fe40000400000 */
[----:B------:R5:W2:Y:S08]  /*0240*/  MUFU.EX2 R4, R9 ;  /* 0x0000000900047308 */ /* 0x000ab00000000800 */
[----:B-1----:R-:W1:Y:S01]  /*0250*/  MUFU.EX2 R2, R5 ;  /* 0x0000000500027308 */ /* 0x002e620000000800 */
[----:B-----5:R-:W-:Y:S01]  /*0260*/  SEL R9, R8, RZ, !P0 ;  /* 0x000000ff08097207 */ /* 0x020fe20004000000 */
[----:B--2---:R-:W-:-:S04]  /*0270*/  @!P1 FMUL R4, R4, R4 ;  /* 0x0000000404049220 */ /* 0x004fc80000400000 */
[----:B------:R-:W-:Y:S01]  /*0280*/  FADD R4, R4, 1 ;  /* 0x3f80000004047421 */ /* 0x000fe20000000000 */
[----:B-1----:R-:W-:-:S04]  /*0290*/  @!P2 FMUL R2, R2, R2 ;  /* 0x000000020202a220 */ /* 0x002fc80000400000 */
[----:B------:R-:W-:Y:S01]  /*02a0*/  FSETP.GT.AND P1, PT, R4, 8.50705917302346158658e+37, PT ;  /* 0x7e8000000400780b */ /* 0x000fe20003f24000 */
[----:B------:R-:W-:-:S03]  /*02b0*/  FADD R6, R2, 1 ;  /* 0x3f80000002067421 */ /* 0x000fc60000000000 */
[----:B------:R-:W-:Y:S01]  /*02c0*/  FSEL R5, R7, 1, P1 ;  /* 0x3f80000007057808 */ /* 0x000fe20000800000 */
[----:B------:R-:W1:Y:S01]  /*02d0*/  LDC.64 R2, c[0x0][0x228] ;  /* 0x00008a00ff027b82 */ /* 0x000e620000000a00 */
[----:B------:R-:W-:-:S04]  /*02e0*/  FSETP.GT.AND P2, PT, R6, 8.50705917302346158658e+37, PT ;  /* 0x7e8000000600780b */ /* 0x000fc80003f44000 */
[----:B------:R-:W-:-:S03]  /*02f0*/  FSEL R7, R7, 1, P2 ;  /* 0x3f80000007077808 */ /* 0x000fc60001000000 */
[----:B------:R-:W-:-:S06]  /*0300*/  @P1 FMUL R4, R4, 0.25 ;  /* 0x3e80000004041820 */ /* 0x000fcc0000400000 */
[----:B------:R-:W2:Y:S01]  /*0310*/  MUFU.RCP R4, R4 ;  /* 0x0000000400047308 */ /* 0x000ea20000001000 */
[----:B------:R-:W-:-:S07]  /*0320*/  @P2 FMUL R6, R6, 0.25 ;  /* 0x3e80000006062820 */ /* 0x000fce0000400000 */
[----:B------:R-:W3:Y:S01]  /*0330*/  MUFU.RCP R6, R6 ;  /* 0x0000000600067308 */ /* 0x000ee20000001000 */
[----:B-1----:R-:W-:-:S04]  /*0340*/  IMAD.WIDE R2, R0, 0x4, R2 ;  /* 0x0000000400027825 */ /* 0x002fc800078e0202 */
[----:B--2---:R-:W-:-:S04]  /*0350*/  FMUL R5, R4, R5 ;  /* 0x0000000504057220 */ /* 0x004fc80000400000 */
[----:B------:R-:W-:Y:S01]  /*0360*/  FFMA R5, R10, R5, R9 ;  /* 0x000000050a057223 */ /* 0x000fe20000000009 */
[----:B---3--:R-:W-:-:S04]  /*0370*/  FMUL R8, R6, R7 ;  /* 0x0000000706087220 */ /* 0x008fc80000400000 */
[----:B------:R-:W-:-:S05]  /*0380*/  @P0 FMUL R5, R11, R8 ;  /* 0x000000080b050220 */ /* 0x000fca0000400000 */
[----:B------:R-:W-:Y:S01]  /*0390*/  STG.E desc[UR4][R2.64], R5 ;  /* 0x0000000502007986 */ /* 0x000fe2000c101904 */
[----:B------:R-:W-:Y:S05]  /*03a0*/  EXIT ;  /* 0x000000000000794d */ /* 0x000fea0003800000 */
.L_x_0:
[----:B------:R-:W-:-:S00]  /*03b0*/  BRA `(.L_x_0) ;  /* 0xfffffffc00fc7947 */ /* 0x000fc0000383ffff */
[----:B------:R-:W-:-:S00]  /*03c0*/  NOP ;  /* 0x0000000000007918 */ /* 0x000fc00000000000 */
        /* <DEDUP_REMOVED lines=11> */
.L_x_1:


//--------------------- .nv.constant0.triton_poi_fused_cat_37 --------------------------
	.section	.nv.constant0.triton_poi_fused_cat_37,"a",@progbits
	.sectionflags	@""
	.align	4
.nv.constant0.triton_poi_fused_cat_37:
	.zero		564
